//
// Generated by NVIDIA NVVM Compiler
//
// Compiler Build ID: CL-36424714
// Cuda compilation tools, release 13.0, V13.0.88
// Based on NVVM 20.0.0
//

.version 9.0
.target sm_100
.address_size 64

	// .globl	_Z3gpuv
.extern .func  (.param .b32 func_retval0) vprintf
(
	.param .b64 vprintf_param_0,
	.param .b64 vprintf_param_1
)
;
.global .align 1 .b8 $str[11] = {72, 101, 108, 108, 111, 32, 103, 112, 117, 10};

.visible .entry _Z3gpuv()
{
	.reg .b32 	%r<3>;
	.reg .b64 	%rd<3>;

	mov.u64 	%rd1, $str;
	cvta.global.u64 	%rd2, %rd1;
	{ // callseq 0, 0
	.param .b64 param0;
	st.param.b64 	[param0], %rd2;
	.param .b64 param1;
	st.param.b64 	[param1], 0;
	.param .b32 retval0;
	call.uni (retval0), 
	vprintf, 
	(
	param0, 
	param1
	);
	ld.param.b32 	%r1, [retval0];
	} // callseq 0
	ret;

}


// ===== COMPILED SASS (sm_100) =====

	.target	sm_100

	.elftype	@"ET_EXEC"


//--------------------- .note.nv.tkinfo           --------------------------
	.section	.note.nv.tkinfo,"",@"SHT_NOTE"
	.sectionflags	@"SHF_NOTE_NV_TKINFO"
	.tkinfo
        /*0018*/ 	.word	0x00000002
        /*0030*/ 	.string	""
        /*0030*/ 	.string	"ptxas"
        /*0030*/ 	.string	"Cuda compilation tools, release 13.0, V13.0.88"
        /*0030*/ 	.string	"Build cuda_13.0.r13.0/compiler.36424714_0"
        /*0030*/ 	.string	"-arch sm_100 -m 64 "



//--------------------- .note.nv.cuinfo           --------------------------
	.section	.note.nv.cuinfo,"",@"SHT_NOTE"
	.sectionflags	@"SHF_NOTE_NV_CUINFO"
        /*0018*/ 	.short	0x0002
        /*001a*/ 	.short	0x0064
        /*001c*/ 	.short	0x0082
	.zero		2


//--------------------- .nv.info                  --------------------------
	.section	.nv.info,"",@"SHT_CUDA_INFO"
	.align	4


	//----- nvinfo : EIATTR_REGCOUNT
	.align		4
        /*0000*/ 	.byte	0x04, 0x2f
        /*0002*/ 	.short	(.L_2 - .L_1)
	.align		4
.L_1:
        /*0004*/ 	.word	index@(_Z3gpuv)
        /*0008*/ 	.word	0x00000018


	//----- nvinfo : EIATTR_FRAME_SIZE
	.align		4
.L_2:
        /*000c*/ 	.byte	0x04, 0x11
        /*000e*/ 	.short	(.L_4 - .L_3)
	.align		4
.L_3:
        /*0010*/ 	.word	index@(_Z3gpuv)
        /*0014*/ 	.word	0x00000000


	//----- nvinfo : EIATTR_MIN_STACK_SIZE
	.align		4
.L_4:
        /*0018*/ 	.byte	0x04, 0x12
        /*001a*/ 	.short	(.L_6 - .L_5)
	.align		4
.L_5:
        /*001c*/ 	.word	index@(_Z3gpuv)
        /*0020*/ 	.word	0x00000000
.L_6:


//--------------------- .nv.compat                --------------------------
	.section	.nv.compat,"",@"SHT_CUDA_COMPAT_INFO"
	.align	4
        /*0000*/ 	.byte	0x02, 0x09, 0x00, 0x00, 0x02, 0x02, 0x01, 0x00, 0x02, 0x05, 0x05, 0x00, 0x03, 0x07, 0x01, 0x01
        /*0010*/ 	.byte	0x02, 0x03, 0x00, 0x00, 0x02, 0x06, 0x01, 0x00, 0x04, 0x0b, 0x08, 0x00, 0x09, 0x00, 0x00, 0x00
        /*0020*/ 	.byte	0x00, 0x00, 0x00, 0x00


//--------------------- .nv.info._Z3gpuv          --------------------------
	.section	.nv.info._Z3gpuv,"",@"SHT_CUDA_INFO"
	.sectionflags	@""
	.align	4


	//----- nvinfo : EIATTR_CUDA_API_VERSION
	.align		4
        /*0000*/ 	.byte	0x04, 0x37
        /*0002*/ 	.short	(.L_8 - .L_7)
.L_7:
        /*0004*/ 	.word	0x00000082


	//----- nvinfo : EIATTR_SPARSE_MMA_MASK
	.align		4
.L_8:
        /*0008*/ 	.byte	0x03, 0x50
        /*000a*/ 	.short	0x0000


	//----- nvinfo : EIATTR_MAXREG_COUNT
	.align		4
        /*000c*/ 	.byte	0x03, 0x1b
        /*000e*/ 	.short	0x00ff


	//----- nvinfo : EIATTR_EXTERNS
	.align		4
        /*0010*/ 	.byte	0x04, 0x0f
        /*0012*/ 	.short	(.L_10 - .L_9)


	//   ....[0]....
	.align		4
.L_9:
        /*0014*/ 	.word	index@(vprintf)


	//----- nvinfo : EIATTR_MERCURY_ISA_VERSION
	.align		4
.L_10:
        /*0018*/ 	.byte	0x03, 0x5f
        /*001a*/ 	.short	0x0101


	//----- nvinfo : EIATTR_VRC_CTA_INIT_COUNT
	.align		4
        /*001c*/ 	.byte	0x02, 0x4a
	.zero		1
	.zero		1


	//----- nvinfo : EIATTR_SYSCALL_OFFSETS
	.align		4
        /*0020*/ 	.byte	0x04, 0x46
        /*0022*/ 	.short	(.L_12 - .L_11)


	//   ....[0]....
.L_11:
        /*0024*/ 	.word	0x00000080


	//----- nvinfo : EIATTR_EXIT_INSTR_OFFSETS
	.align		4
.L_12:
        /*0028*/ 	.byte	0x04, 0x1c
        /*002a*/ 	.short	(.L_14 - .L_13)


	//   ....[0]....
.L_13:
        /*002c*/ 	.word	0x00000090


	//----- nvinfo : EIATTR_SW_WAR
	.align		4
.L_14:
        /*0030*/ 	.byte	0x04, 0x36
        /*0032*/ 	.short	(.L_16 - .L_15)
.L_15:
        /*0034*/ 	.word	0x00000008
.L_16:


//--------------------- .nv.callgraph             --------------------------
	.section	.nv.callgraph,"",@"SHT_CUDA_CALLGRAPH"
	.align	4
	.sectionentsize	8
	.align		4
        /*0000*/ 	.word	0x00000000
	.align		4
        /*0004*/ 	.word	0xffffffff
	.align		4
        /*0008*/ 	.word	index@(_Z3gpuv)
	.align		4
        /*000c*/ 	.word	index@(vprintf)
	.align		4
        /*0010*/ 	.word	0x00000000
	.align		4
        /*0014*/ 	.word	0xfffffffe
	.align		4
        /*0018*/ 	.word	0x00000000
	.align		4
        /*001c*/ 	.word	0xfffffffd
	.align		4
        /*0020*/ 	.word	0x00000000
	.align		4
        /*0024*/ 	.word	0xfffffffc


//--------------------- .nv.constant4             --------------------------
	.section	.nv.constant4,"a",@progbits
	.align	8
	.align		8
.nv.constant4:
        /*0000*/ 	.dword	vprintf
	.align		8
        /*0008*/ 	.dword	$str


//--------------------- .text._Z3gpuv             --------------------------
	.section	.text._Z3gpuv,"ax",@progbits
	.align	128
        .global         _Z3gpuv
        .type           _Z3gpuv,@function
        .size           _Z3gpuv,(.L_x_2 - _Z3gpuv)
        .other          _Z3gpuv,@"STO_CUDA_ENTRY STV_DEFAULT"
_Z3gpuv:
.text._Z3gpuv:
[----:B------:R-:W0:Y:S01]  /*0000*/  LDC R1, c[0x0][0x37c] ;  /* 0x0000df00ff017b82 */ /* 0x000e220000000800 */
[----:B------:R-:W-:Y:S01]  /*0010*/  MOV R0, 0x0 ;  /* 0x0000000000007802 */ /* 0x000fe20000000f00 */
[----:B------:R-:W1:Y:S01]  /*0020*/  LDCU.64 UR4, c[0x4][0x8] ;  /* 0x01000100ff0477ac */ /* 0x000e620008000a00 */
[----:B------:R-:W-:-:S05]  /*0030*/  CS2R R6, SRZ ;  /* 0x0000000000067805 */ /* 0x000fca000001ff00 */
[----:B------:R2:W3:Y:S01]  /*0040*/  LDC.64 R2, c[0x4][R0] ;  /* 0x0100000000027b82 */ /* 0x0004e20000000a00 */
[----:B-1----:R-:W-:Y:S02]  /*0050*/  IMAD.U32 R4, RZ, RZ, UR4 ;  /* 0x00000004ff047e24 */ /* 0x002fe4000f8e00ff */
[----:B--2---:R-:W-:-:S07]  /*0060*/  IMAD.U32 R5, RZ, RZ, UR5 ;  /* 0x00000005ff057e24 */ /* 0x004fce000f8e00ff */
[----:B------:R-:W-:-:S07]  /*0070*/  LEPC R20, `(.L_x_0) ;  /* 0x000000001014794e */ /* 0x000fce0000000000 */
[----:B0--3--:R-:W-:Y:S05]  /*0080*/  CALL.ABS.NOINC R2 ;  /* 0x0000000002007343 */ /* 0x009fea0003c00000 */
.L_x_0:
[----:B------:R-:W-:Y:S05]  /*0090*/  EXIT ;  /* 0x000000000000794d */ /* 0x000fea0003800000 */
.L_x_1:
[----:B------:R-:W-:-:S00]  /*00a0*/  BRA `(.L_x_1) ;  /* 0xfffffffc00fc7947 */ /* 0x000fc0000383ffff */
[----:B------:R-:W-:-:S00]  /*00b0*/  NOP ;  /* 0x0000000000007918 */ /* 0x000fc00000000000 */
        /* <DEDUP_REMOVED lines=12> */
.L_x_2:


//--------------------- .nv.global.init           --------------------------
	.section	.nv.global.init,"aw",@progbits
.nv.global.init:
	.type		$str,@object
	.size		$str,(.L_0 - $str)
$str:
        /*0000*/ 	.byte	0x48, 0x65, 0x6c, 0x6c, 0x6f, 0x20, 0x67, 0x70, 0x75, 0x0a, 0x00
.L_0:


//--------------------- .nv.shared.reserved.0     --------------------------
	.section	.nv.shared.reserved.0,"aw",@nobits
	.weak		__nv_reservedSMEM_offset_0_alias
	.size		__nv_reservedSMEM_offset_0_alias, 0, 64
	.other		__nv_reservedSMEM_offset_0_alias,@"STO_CUDA_RESERVED_SHARED STV_DEFAULT"
__nv_reservedSMEM_offset_0_alias:
	.zero		0
	.zero		64


//--------------------- .nv.constant0._Z3gpuv     --------------------------
	.section	.nv.constant0._Z3gpuv,"a",@progbits
	.sectionflags	@""
	.align	4
.nv.constant0._Z3gpuv:
	.zero		896


//--------------------- SYMBOLS --------------------------

	.type		.nv.reservedSmem.offset0,@object
	.size		.nv.reservedSmem.offset0,0x4
	.type		vprintf,@function
